//
// Generated by NVIDIA NVVM Compiler
//
// Compiler Build ID: CL-36424714
// Cuda compilation tools, release 13.0, V13.0.88
// Based on NVVM 20.0.0
//

.version 9.0
.target sm_100
.address_size 64

	// .globl	_Z14smoothing_GPUXPhPiii
// _ZZ14smoothing_GPUXPhPiiiE4temp has been demoted
// _ZZ14smoothing_GPUYPiPhiiE4temp has been demoted

.visible .entry _Z14smoothing_GPUXPhPiii(
	.param .u64 .ptr .align 1 _Z14smoothing_GPUXPhPiii_param_0,
	.param .u64 .ptr .align 1 _Z14smoothing_GPUXPhPiii_param_1,
	.param .u32 _Z14smoothing_GPUXPhPiii_param_2,
	.param .u32 _Z14smoothing_GPUXPhPiii_param_3
)
{
	.reg .pred 	%p<9>;
	.reg .b16 	%rs<7>;
	.reg .b32 	%r<40>;
	.reg .b64 	%rd<9>;
	// demoted variable
	.shared .align 1 .b8 _ZZ14smoothing_GPUXPhPiiiE4temp[5120];
	ld.param.u64 	%rd2, [_Z14smoothing_GPUXPhPiii_param_0];
	ld.param.u64 	%rd3, [_Z14smoothing_GPUXPhPiii_param_1];
	ld.param.u32 	%r16, [_Z14smoothing_GPUXPhPiii_param_2];
	ld.param.u32 	%r15, [_Z14smoothing_GPUXPhPiii_param_3];
	mov.u32 	%r1, %tid.y;
	mov.u32 	%r17, %ctaid.x;
	shl.b32 	%r18, %r17, 5;
	mov.u32 	%r2, %tid.x;
	add.s32 	%r3, %r18, %r2;
	mov.u32 	%r19, %ctaid.y;
	shl.b32 	%r20, %r19, 5;
	add.s32 	%r4, %r20, %r1;
	mov.u32 	%r21, _ZZ14smoothing_GPUXPhPiiiE4temp;
	mad.lo.s32 	%r22, %r1, 160, %r21;
	add.s32 	%r5, %r22, %r2;
	mov.b16 	%rs1, 0;
	st.shared.u8 	[%r5+64], %rs1;
	setp.ge.s32 	%p1, %r4, %r16;
	setp.ge.s32 	%p2, %r3, %r15;
	or.pred  	%p3, %p1, %p2;
	@%p3 bra 	$L__BB0_13;
	cvta.to.global.u64 	%rd4, %rd2;
	mad.lo.s32 	%r6, %r15, %r4, %r3;
	cvt.s64.s32 	%rd5, %r6;
	add.s64 	%rd1, %rd4, %rd5;
	ld.global.u8 	%rs2, [%rd1];
	st.shared.u8 	[%r5+64], %rs2;
	setp.gt.u32 	%p4, %r2, 63;
	@%p4 bra 	$L__BB0_5;
	setp.lt.s32 	%p7, %r3, 64;
	@%p7 bra 	$L__BB0_4;
	ld.global.u8 	%rs6, [%rd1+-64];
	st.shared.u8 	[%r5], %rs6;
	bra.uni 	$L__BB0_9;
$L__BB0_4:
	mov.b16 	%rs5, 0;
	st.shared.u8 	[%r5], %rs5;
	bra.uni 	$L__BB0_9;
$L__BB0_5:
	mov.u32 	%r23, %ntid.x;
	add.s32 	%r24, %r23, -64;
	setp.lt.u32 	%p5, %r2, %r24;
	@%p5 bra 	$L__BB0_9;
	add.s32 	%r25, %r15, -64;
	setp.ge.s32 	%p6, %r3, %r25;
	@%p6 bra 	$L__BB0_8;
	ld.global.u8 	%rs4, [%rd1+64];
	st.shared.u8 	[%r5+128], %rs4;
	bra.uni 	$L__BB0_9;
$L__BB0_8:
	mov.b16 	%rs3, 0;
	st.shared.u8 	[%r5+128], %rs3;
$L__BB0_9:
	bar.sync 	0;
	mad.lo.s32 	%r28, %r1, 160, %r2;
	add.s32 	%r30, %r28, %r21;
	add.s32 	%r37, %r30, 3;
	mov.b32 	%r39, 0;
	mov.b32 	%r38, 3;
$L__BB0_10:
	ld.shared.u8 	%r31, [%r37+-3];
	add.s32 	%r11, %r39, %r31;
	setp.eq.s32 	%p8, %r38, 131;
	@%p8 bra 	$L__BB0_12;
	ld.shared.u8 	%r32, [%r37+-2];
	add.s32 	%r33, %r11, %r32;
	ld.shared.u8 	%r34, [%r37+-1];
	add.s32 	%r35, %r33, %r34;
	ld.shared.u8 	%r36, [%r37];
	add.s32 	%r39, %r35, %r36;
	add.s32 	%r38, %r38, 4;
	add.s32 	%r37, %r37, 4;
	bra.uni 	$L__BB0_10;
$L__BB0_12:
	cvta.to.global.u64 	%rd6, %rd3;
	mul.wide.s32 	%rd7, %r6, 4;
	add.s64 	%rd8, %rd6, %rd7;
	st.global.u32 	[%rd8], %r11;
$L__BB0_13:
	ret;

}
	// .globl	_Z14smoothing_GPUYPiPhii
.visible .entry _Z14smoothing_GPUYPiPhii(
	.param .u64 .ptr .align 1 _Z14smoothing_GPUYPiPhii_param_0,
	.param .u64 .ptr .align 1 _Z14smoothing_GPUYPiPhii_param_1,
	.param .u32 _Z14smoothing_GPUYPiPhii_param_2,
	.param .u32 _Z14smoothing_GPUYPiPhii_param_3
)
{
	.reg .pred 	%p<9>;
	.reg .b32 	%r<55>;
	.reg .b64 	%rd<13>;
	// demoted variable
	.shared .align 4 .b8 _ZZ14smoothing_GPUYPiPhiiE4temp[20480];
	ld.param.u64 	%rd4, [_Z14smoothing_GPUYPiPhii_param_0];
	ld.param.u64 	%rd3, [_Z14smoothing_GPUYPiPhii_param_1];
	ld.param.u32 	%r15, [_Z14smoothing_GPUYPiPhii_param_2];
	ld.param.u32 	%r16, [_Z14smoothing_GPUYPiPhii_param_3];
	cvta.to.global.u64 	%rd1, %rd4;
	mov.u32 	%r1, %tid.x;
	mov.u32 	%r17, %ctaid.x;
	shl.b32 	%r18, %r17, 5;
	add.s32 	%r2, %r18, %r1;
	mov.u32 	%r19, %ctaid.y;
	shl.b32 	%r20, %r19, 5;
	mov.u32 	%r3, %tid.y;
	add.s32 	%r4, %r20, %r3;
	mov.u32 	%r21, _ZZ14smoothing_GPUYPiPhiiE4temp;
	mad.lo.s32 	%r22, %r1, 640, %r21;
	shl.b32 	%r23, %r3, 2;
	add.s32 	%r5, %r22, %r23;
	mov.b32 	%r24, 0;
	st.shared.u32 	[%r5+256], %r24;
	setp.ge.s32 	%p1, %r4, %r15;
	setp.ge.s32 	%p2, %r2, %r16;
	or.pred  	%p3, %p1, %p2;
	@%p3 bra 	$L__BB1_13;
	mad.lo.s32 	%r6, %r16, %r4, %r2;
	mul.wide.s32 	%rd5, %r6, 4;
	add.s64 	%rd2, %rd1, %rd5;
	ld.global.u32 	%r25, [%rd2];
	st.shared.u32 	[%r5+256], %r25;
	setp.gt.u32 	%p4, %r3, 63;
	@%p4 bra 	$L__BB1_5;
	setp.lt.u32 	%p7, %r4, 64;
	@%p7 bra 	$L__BB1_4;
	shl.b32 	%r33, %r16, 6;
	sub.s32 	%r34, %r6, %r33;
	mul.wide.s32 	%rd8, %r34, 4;
	add.s64 	%rd9, %rd1, %rd8;
	ld.global.u32 	%r35, [%rd9];
	st.shared.u32 	[%r5], %r35;
	bra.uni 	$L__BB1_9;
$L__BB1_4:
	mov.b32 	%r32, 0;
	st.shared.u32 	[%r5], %r32;
	bra.uni 	$L__BB1_9;
$L__BB1_5:
	mov.u32 	%r26, %ntid.y;
	add.s32 	%r27, %r26, -64;
	setp.lt.u32 	%p5, %r3, %r27;
	@%p5 bra 	$L__BB1_9;
	add.s32 	%r28, %r15, -64;
	setp.ge.s32 	%p6, %r4, %r28;
	@%p6 bra 	$L__BB1_8;
	shl.b32 	%r30, %r16, 6;
	mul.wide.s32 	%rd6, %r30, 4;
	add.s64 	%rd7, %rd2, %rd6;
	ld.global.u32 	%r31, [%rd7];
	st.shared.u32 	[%r5+512], %r31;
	bra.uni 	$L__BB1_9;
$L__BB1_8:
	mov.b32 	%r29, 0;
	st.shared.u32 	[%r5+512], %r29;
$L__BB1_9:
	bar.sync 	0;
	mad.lo.s32 	%r39, %r1, 640, %r23;
	add.s32 	%r41, %r39, %r21;
	add.s32 	%r52, %r41, 8;
	mov.b32 	%r54, 0;
	mov.b32 	%r53, 8;
$L__BB1_10:
	ld.shared.u32 	%r42, [%r52+-8];
	add.s32 	%r11, %r42, %r54;
	setp.eq.s32 	%p8, %r53, 520;
	@%p8 bra 	$L__BB1_12;
	ld.shared.u32 	%r43, [%r52+-4];
	add.s32 	%r44, %r43, %r11;
	ld.shared.u32 	%r45, [%r52];
	add.s32 	%r46, %r45, %r44;
	ld.shared.u32 	%r47, [%r52+4];
	add.s32 	%r54, %r47, %r46;
	add.s32 	%r53, %r53, 16;
	add.s32 	%r52, %r52, 16;
	bra.uni 	$L__BB1_10;
$L__BB1_12:
	cvt.s64.s32 	%rd10, %r6;
	mul.hi.s32 	%r48, %r11, 264289797;
	shr.u32 	%r49, %r48, 31;
	shr.u32 	%r50, %r48, 10;
	add.s32 	%r51, %r50, %r49;
	cvta.to.global.u64 	%rd11, %rd3;
	add.s64 	%rd12, %rd11, %rd10;
	st.global.u8 	[%rd12], %r51;
$L__BB1_13:
	ret;

}


// ===== COMPILED SASS (sm_100) =====

	.target	sm_100

	.elftype	@"ET_EXEC"


//--------------------- .note.nv.tkinfo           --------------------------
	.section	.note.nv.tkinfo,"",@"SHT_NOTE"
	.sectionflags	@"SHF_NOTE_NV_TKINFO"
	.tkinfo
        /*0018*/ 	.word	0x00000002
        /*0030*/ 	.string	""
        /*0030*/ 	.string	"ptxas"
        /*0030*/ 	.string	"Cuda compilation tools, release 13.0, V13.0.88"
        /*0030*/ 	.string	"Build cuda_13.0.r13.0/compiler.36424714_0"
        /*0030*/ 	.string	"-arch sm_100 -m 64 "



//--------------------- .note.nv.cuinfo           --------------------------
	.section	.note.nv.cuinfo,"",@"SHT_NOTE"
	.sectionflags	@"SHF_NOTE_NV_CUINFO"
        /*0018*/ 	.short	0x0002
        /*001a*/ 	.short	0x0064
        /*001c*/ 	.short	0x0082
	.zero		2


//--------------------- .nv.info                  --------------------------
	.section	.nv.info,"",@"SHT_CUDA_INFO"
	.align	4


	//----- nvinfo : EIATTR_REGCOUNT
	.align		4
        /*0000*/ 	.byte	0x04, 0x2f
        /*0002*/ 	.short	(.L_1 - .L_0)
	.align		4
.L_0:
        /*0004*/ 	.word	index@(_Z14smoothing_GPUXPhPiii)
        /*0008*/ 	.word	0x0000001c


	//----- nvinfo : EIATTR_FRAME_SIZE
	.align		4
.L_1:
        /*000c*/ 	.byte	0x04, 0x11
        /*000e*/ 	.short	(.L_3 - .L_2)
	.align		4
.L_2:
        /*0010*/ 	.word	index@(_Z14smoothing_GPUXPhPiii)
        /*0014*/ 	.word	0x00000000


	//----- nvinfo : EIATTR_REGCOUNT
	.align		4
.L_3:
        /*0018*/ 	.byte	0x04, 0x2f
        /*001a*/ 	.short	(.L_5 - .L_4)
	.align		4
.L_4:
        /*001c*/ 	.word	index@(_Z14smoothing_GPUYPiPhii)
        /*0020*/ 	.word	0x0000001a


	//----- nvinfo : EIATTR_FRAME_SIZE
	.align		4
.L_5:
        /*0024*/ 	.byte	0x04, 0x11
        /*0026*/ 	.short	(.L_7 - .L_6)
	.align		4
.L_6:
        /*0028*/ 	.word	index@(_Z14smoothing_GPUYPiPhii)
        /*002c*/ 	.word	0x00000000


	//----- nvinfo : EIATTR_MIN_STACK_SIZE
	.align		4
.L_7:
        /*0030*/ 	.byte	0x04, 0x12
        /*0032*/ 	.short	(.L_9 - .L_8)
	.align		4
.L_8:
        /*0034*/ 	.word	index@(_Z14smoothing_GPUYPiPhii)
        /*0038*/ 	.word	0x00000000


	//----- nvinfo : EIATTR_MIN_STACK_SIZE
	.align		4
.L_9:
        /*003c*/ 	.byte	0x04, 0x12
        /*003e*/ 	.short	(.L_11 - .L_10)
	.align		4
.L_10:
        /*0040*/ 	.word	index@(_Z14smoothing_GPUXPhPiii)
        /*0044*/ 	.word	0x00000000
.L_11:


//--------------------- .nv.compat                --------------------------
	.section	.nv.compat,"",@"SHT_CUDA_COMPAT_INFO"
	.align	4
        /*0000*/ 	.byte	0x02, 0x09, 0x00, 0x00, 0x02, 0x02, 0x01, 0x00, 0x02, 0x05, 0x05, 0x00, 0x03, 0x07, 0x01, 0x01
        /*0010*/ 	.byte	0x02, 0x03, 0x00, 0x00, 0x02, 0x06, 0x01, 0x00, 0x04, 0x0b, 0x08, 0x00, 0x09, 0x00, 0x00, 0x00
        /*0020*/ 	.byte	0x00, 0x00, 0x00, 0x00


//--------------------- .nv.info._Z14smoothing_GPUYPiPhii --------------------------
	.section	.nv.info._Z14smoothing_GPUYPiPhii,"",@"SHT_CUDA_INFO"
	.sectionflags	@""
	.align	4


	//----- nvinfo : EIATTR_CUDA_API_VERSION
	.align		4
        /*0000*/ 	.byte	0x04, 0x37
        /*0002*/ 	.short	(.L_13 - .L_12)
.L_12:
        /*0004*/ 	.word	0x00000082


	//----- nvinfo : EIATTR_KPARAM_INFO
	.align		4
.L_13:
        /*0008*/ 	.byte	0x04, 0x17
        /*000a*/ 	.short	(.L_15 - .L_14)
.L_14:
        /*000c*/ 	.word	0x00000000
        /*0010*/ 	.short	0x0003
        /*0012*/ 	.short	0x0014
        /*0014*/ 	.byte	0x00, 0xf0, 0x11, 0x00


	//----- nvinfo : EIATTR_KPARAM_INFO
	.align		4
.L_15:
        /*0018*/ 	.byte	0x04, 0x17
        /*001a*/ 	.short	(.L_17 - .L_16)
.L_16:
        /*001c*/ 	.word	0x00000000
        /*0020*/ 	.short	0x0002
        /*0022*/ 	.short	0x0010
        /*0024*/ 	.byte	0x00, 0xf0, 0x11, 0x00


	//----- nvinfo : EIATTR_KPARAM_INFO
	.align		4
.L_17:
        /*0028*/ 	.byte	0x04, 0x17
        /*002a*/ 	.short	(.L_19 - .L_18)
.L_18:
        /*002c*/ 	.word	0x00000000
        /*0030*/ 	.short	0x0001
        /*0032*/ 	.short	0x0008
        /*0034*/ 	.byte	0x00, 0xf5, 0x21, 0x00


	//----- nvinfo : EIATTR_KPARAM_INFO
	.align		4
.L_19:
        /*0038*/ 	.byte	0x04, 0x17
        /*003a*/ 	.short	(.L_21 - .L_20)
.L_20:
        /*003c*/ 	.word	0x00000000
        /*0040*/ 	.short	0x0000
        /*0042*/ 	.short	0x0000
        /*0044*/ 	.byte	0x00, 0xf5, 0x21, 0x00


	//----- nvinfo : EIATTR_SPARSE_MMA_MASK
	.align		4
.L_21:
        /*0048*/ 	.byte	0x03, 0x50
        /*004a*/ 	.short	0x0000


	//----- nvinfo : EIATTR_MAXREG_COUNT
	.align		4
        /*004c*/ 	.byte	0x03, 0x1b
        /*004e*/ 	.short	0x00ff


	//----- nvinfo : EIATTR_NUM_BARRIERS
	.align		4
        /*0050*/ 	.byte	0x02, 0x4c
        /*0052*/ 	.byte	0x01
	.zero		1


	//----- nvinfo : EIATTR_MERCURY_ISA_VERSION
	.align		4
        /*0054*/ 	.byte	0x03, 0x5f
        /*0056*/ 	.short	0x0101


	//----- nvinfo : EIATTR_VRC_CTA_INIT_COUNT
	.align		4
        /*0058*/ 	.byte	0x02, 0x4a
	.zero		1
	.zero		1


	//----- nvinfo : EIATTR_EXIT_INSTR_OFFSETS
	.align		4
        /*005c*/ 	.byte	0x04, 0x1c
        /*005e*/ 	.short	(.L_23 - .L_22)


	//   ....[0]....
.L_22:
        /*0060*/ 	.word	0x00000120


	//   ....[1]....
        /*0064*/ 	.word	0x00000fe0


	//----- nvinfo : EIATTR_CRS_STACK_SIZE
	.align		4
.L_23:
        /*0068*/ 	.byte	0x04, 0x1e
        /*006a*/ 	.short	(.L_25 - .L_24)
.L_24:
        /*006c*/ 	.word	0x00000000


	//----- nvinfo : EIATTR_CBANK_PARAM_SIZE
	.align		4
.L_25:
        /*0070*/ 	.byte	0x03, 0x19
        /*0072*/ 	.short	0x0018


	//----- nvinfo : EIATTR_PARAM_CBANK
	.align		4
        /*0074*/ 	.byte	0x04, 0x0a
        /*0076*/ 	.short	(.L_27 - .L_26)
	.align		4
.L_26:
        /*0078*/ 	.word	index@(.nv.constant0._Z14smoothing_GPUYPiPhii)
        /*007c*/ 	.short	0x0380
        /*007e*/ 	.short	0x0018


	//----- nvinfo : EIATTR_SW_WAR
	.align		4
.L_27:
        /*0080*/ 	.byte	0x04, 0x36
        /*0082*/ 	.short	(.L_29 - .L_28)
.L_28:
        /*0084*/ 	.word	0x00000008
.L_29:


//--------------------- .nv.info._Z14smoothing_GPUXPhPiii --------------------------
	.section	.nv.info._Z14smoothing_GPUXPhPiii,"",@"SHT_CUDA_INFO"
	.sectionflags	@""
	.align	4


	//----- nvinfo : EIATTR_CUDA_API_VERSION
	.align		4
        /*0000*/ 	.byte	0x04, 0x37
        /*0002*/ 	.short	(.L_31 - .L_30)
.L_30:
        /*0004*/ 	.word	0x00000082


	//----- nvinfo : EIATTR_KPARAM_INFO
	.align		4
.L_31:
        /*0008*/ 	.byte	0x04, 0x17
        /*000a*/ 	.short	(.L_33 - .L_32)
.L_32:
        /*000c*/ 	.word	0x00000000
        /*0010*/ 	.short	0x0003
        /*0012*/ 	.short	0x0014
        /*0014*/ 	.byte	0x00, 0xf0, 0x11, 0x00


	//----- nvinfo : EIATTR_KPARAM_INFO
	.align		4
.L_33:
        /*0018*/ 	.byte	0x04, 0x17
        /*001a*/ 	.short	(.L_35 - .L_34)
.L_34:
        /*001c*/ 	.word	0x00000000
        /*0020*/ 	.short	0x0002
        /*0022*/ 	.short	0x0010
        /*0024*/ 	.byte	0x00, 0xf0, 0x11, 0x00


	//----- nvinfo : EIATTR_KPARAM_INFO
	.align		4
.L_35:
        /*0028*/ 	.byte	0x04, 0x17
        /*002a*/ 	.short	(.L_37 - .L_36)
.L_36:
        /*002c*/ 	.word	0x00000000
        /*0030*/ 	.short	0x0001
        /*0032*/ 	.short	0x0008
        /*0034*/ 	.byte	0x00, 0xf5, 0x21, 0x00


	//----- nvinfo : EIATTR_KPARAM_INFO
	.align		4
.L_37:
        /*0038*/ 	.byte	0x04, 0x17
        /*003a*/ 	.short	(.L_39 - .L_38)
.L_38:
        /*003c*/ 	.word	0x00000000
        /*0040*/ 	.short	0x0000
        /*0042*/ 	.short	0x0000
        /*0044*/ 	.byte	0x00, 0xf5, 0x21, 0x00


	//----- nvinfo : EIATTR_SPARSE_MMA_MASK
	.align		4
.L_39:
        /*0048*/ 	.byte	0x03, 0x50
        /*004a*/ 	.short	0x0000


	//----- nvinfo : EIATTR_MAXREG_COUNT
	.align		4
        /*004c*/ 	.byte	0x03, 0x1b
        /*004e*/ 	.short	0x00ff


	//----- nvinfo : EIATTR_NUM_BARRIERS
	.align		4
        /*0050*/ 	.byte	0x02, 0x4c
        /*0052*/ 	.byte	0x01
	.zero		1


	//----- nvinfo : EIATTR_MERCURY_ISA_VERSION
	.align		4
        /*0054*/ 	.byte	0x03, 0x5f
        /*0056*/ 	.short	0x0101


	//----- nvinfo : EIATTR_VRC_CTA_INIT_COUNT
	.align		4
        /*0058*/ 	.byte	0x02, 0x4a
	.zero		1
	.zero		1


	//----- nvinfo : EIATTR_EXIT_INSTR_OFFSETS
	.align		4
        /*005c*/ 	.byte	0x04, 0x1c
        /*005e*/ 	.short	(.L_41 - .L_40)


	//   ....[0]....
.L_40:
        /*0060*/ 	.word	0x00000110


	//   ....[1]....
        /*0064*/ 	.word	0x00000f50


	//----- nvinfo : EIATTR_CRS_STACK_SIZE
	.align		4
.L_41:
        /*0068*/ 	.byte	0x04, 0x1e
        /*006a*/ 	.short	(.L_43 - .L_42)
.L_42:
        /*006c*/ 	.word	0x00000000


	//----- nvinfo : EIATTR_CBANK_PARAM_SIZE
	.align		4
.L_43:
        /*0070*/ 	.byte	0x03, 0x19
        /*0072*/ 	.short	0x0018


	//----- nvinfo : EIATTR_PARAM_CBANK
	.align		4
        /*0074*/ 	.byte	0x04, 0x0a
        /*0076*/ 	.short	(.L_45 - .L_44)
	.align		4
.L_44:
        /*0078*/ 	.word	index@(.nv.constant0._Z14smoothing_GPUXPhPiii)
        /*007c*/ 	.short	0x0380
        /*007e*/ 	.short	0x0018


	//----- nvinfo : EIATTR_SW_WAR
	.align		4
.L_45:
        /*0080*/ 	.byte	0x04, 0x36
        /*0082*/ 	.short	(.L_47 - .L_46)
.L_46:
        /*0084*/ 	.word	0x00000008
.L_47:


//--------------------- .nv.callgraph             --------------------------
	.section	.nv.callgraph,"",@"SHT_CUDA_CALLGRAPH"
	.align	4
	.sectionentsize	8
	.align		4
        /*0000*/ 	.word	0x00000000
	.align		4
        /*0004*/ 	.word	0xffffffff
	.align		4
        /*0008*/ 	.word	0x00000000
	.align		4
        /*000c*/ 	.word	0xfffffffe
	.align		4
        /*0010*/ 	.word	0x00000000
	.align		4
        /*0014*/ 	.word	0xfffffffd
	.align		4
        /*0018*/ 	.word	0x00000000
	.align		4
        /*001c*/ 	.word	0xfffffffc


//--------------------- .text._Z14smoothing_GPUYPiPhii --------------------------
	.section	.text._Z14smoothing_GPUYPiPhii,"ax",@progbits
	.align	128
        .global         _Z14smoothing_GPUYPiPhii
        .type           _Z14smoothing_GPUYPiPhii,@function
        .size           _Z14smoothing_GPUYPiPhii,(.L_x_12 - _Z14smoothing_GPUYPiPhii)
        .other          _Z14smoothing_GPUYPiPhii,@"STO_CUDA_ENTRY STV_DEFAULT"
_Z14smoothing_GPUYPiPhii:
.text._Z14smoothing_GPUYPiPhii:
[----:B------:R-:W-:Y:S01]  /*0000*/  LDC R1, c[0x0][0x37c] ;  /* 0x0000df00ff017b82 */ /* 0x000fe20000000800 */
[----:B------:R-:W0:Y:S07]  /*0010*/  S2R R10, SR_TID.X ;  /* 0x00000000000a7919 */ /* 0x000e2e0000002100 */
[----:B------:R-:W1:Y:S01]  /*0020*/  S2UR UR5, SR_CgaCtaId ;  /* 0x00000000000579c3 */ /* 0x000e620000008800 */
[----:B------:R-:W-:Y:S01]  /*0030*/  UMOV UR4, 0x400 ;  /* 0x0000040000047882 */ /* 0x000fe20000000000 */
[----:B------:R-:W0:Y:S01]  /*0040*/  S2R R5, SR_CTAID.X ;  /* 0x0000000000057919 */ /* 0x000e220000002500 */
[----:B------:R-:W2:Y:S05]  /*0050*/  S2R R12, SR_TID.Y ;  /* 0x00000000000c7919 */ /* 0x000eaa0000002200 */
[----:B------:R-:W3:Y:S01]  /*0060*/  LDC.64 R2, c[0x0][0x390] ;  /* 0x0000e400ff027b82 */ /* 0x000ee20000000a00 */
[----:B------:R-:W4:Y:S01]  /*0070*/  S2R R9, SR_CTAID.Y ;  /* 0x0000000000097919 */ /* 0x000f220000002600 */
[----:B-1----:R-:W-:Y:S01]  /*0080*/  ULEA UR4, UR5, UR4, 0x18 ;  /* 0x0000000405047291 */ /* 0x002fe2000f8ec0ff */
[----:B0-----:R-:W-:-:S05]  /*0090*/  IMAD R0, R5, 0x20, R10 ;  /* 0x0000002005007824 */ /* 0x001fca00078e020a */
[----:B------:R-:W-:Y:S02]  /*00a0*/  IMAD.U32 R5, RZ, RZ, UR4 ;  /* 0x00000004ff057e24 */ /* 0x000fe4000f8e00ff */
[----:B--2---:R-:W-:Y:S01]  /*00b0*/  IMAD.SHL.U32 R11, R12, 0x4, RZ ;  /* 0x000000040c0b7824 */ /* 0x004fe200078e00ff */
[----:B---3--:R-:W-:Y:S01]  /*00c0*/  ISETP.GE.AND P0, PT, R0, R3, PT ;  /* 0x000000030000720c */ /* 0x008fe20003f06270 */
[----:B------:R-:W-:Y:S02]  /*00d0*/  IMAD R4, R10, 0x280, R5 ;  /* 0x000002800a047824 */ /* 0x000fe400078e0205 */
[----:B----4-:R-:W-:Y:S02]  /*00e0*/  IMAD R9, R9, 0x20, R12 ;  /* 0x0000002009097824 */ /* 0x010fe400078e020c */
[----:B------:R-:W-:-:S03]  /*00f0*/  IMAD.IADD R8, R4, 0x1, R11 ;  /* 0x0000000104087824 */ /* 0x000fc600078e020b */
[----:B------:R-:W-:Y:S02]  /*0100*/  ISETP.GE.OR P0, PT, R9, R2, P0 ;  /* 0x000000020900720c */ /* 0x000fe40000706670 */
[----:B------:R0:W-:Y:S11]  /*0110*/  STS [R8+0x100], RZ ;  /* 0x000100ff08007388 */ /* 0x0001f60000000800 */
[----:B0-----:R-:W-:Y:S05]  /*0120*/  @P0 EXIT ;  /* 0x000000000000094d */ /* 0x001fea0003800000 */
[----:B------:R-:W0:Y:S01]  /*0130*/  LDC.64 R6, c[0x0][0x380] ;  /* 0x0000e000ff067b82 */ /* 0x000e220000000a00 */
[----:B------:R-:W1:Y:S01]  /*0140*/  LDCU.64 UR6, c[0x0][0x358] ;  /* 0x00006b00ff0677ac */ /* 0x000e620008000a00 */
[----:B------:R-:W-:-:S04]  /*0150*/  IMAD R0, R9, R3, R0 ;  /* 0x0000000309007224 */ /* 0x000fc800078e0200 */
[----:B0-----:R-:W-:-:S05]  /*0160*/  IMAD.WIDE R4, R0, 0x4, R6 ;  /* 0x0000000400047825 */ /* 0x001fca00078e0206 */
[----:B-1----:R-:W2:Y:S01]  /*0170*/  LDG.E R13, desc[UR6][R4.64] ;  /* 0x00000006040d7981 */ /* 0x002ea2000c1e1900 */
[----:B------:R-:W-:Y:S01]  /*0180*/  ISETP.GT.U32.AND P0, PT, R12, 0x3f, PT ;  /* 0x0000003f0c00780c */ /* 0x000fe20003f04070 */
[----:B------:R-:W-:Y:S02]  /*0190*/  BSSY.RECONVERGENT B0, `(.L_x_0) ;  /* 0x000001a000007945 */ /* 0x000fe40003800200 */
[----:B--2---:R0:W-:Y:S10]  /*01a0*/  STS [R8+0x100], R13 ;  /* 0x0001000d08007388 */ /* 0x0041f40000000800 */
[----:B------:R-:W-:Y:S05]  /*01b0*/  @P0 BRA `(.L_x_1) ;  /* 0x0000000000280947 */ /* 0x000fea0003800000 */
[----:B------:R-:W-:-:S13]  /*01c0*/  ISETP.GE.U32.AND P0, PT, R9, 0x40, PT ;  /* 0x000000400900780c */ /* 0x000fda0003f06070 */
[----:B------:R-:W-:Y:S05]  /*01d0*/  @!P0 BRA `(.L_x_2) ;  /* 0x0000000000188947 */ /* 0x000fea0003800000 */
[----:B------:R-:W-:-:S04]  /*01e0*/  IMAD.MOV R3, RZ, RZ, -R3 ;  /* 0x000000ffff037224 */ /* 0x000fc800078e0a03 */
[----:B------:R-:W-:-:S04]  /*01f0*/  IMAD R3, R3, 0x40, R0 ;  /* 0x0000004003037824 */ /* 0x000fc800078e0200 */
[----:B------:R-:W-:-:S06]  /*0200*/  IMAD.WIDE R2, R3, 0x4, R6 ;  /* 0x0000000403027825 */ /* 0x000fcc00078e0206 */
[----:B------:R-:W2:Y:S04]  /*0210*/  LDG.E R3, desc[UR6][R2.64] ;  /* 0x0000000602037981 */ /* 0x000ea8000c1e1900 */
[----:B--2---:R1:W-:Y:S01]  /*0220*/  STS [R8], R3 ;  /* 0x0000000308007388 */ /* 0x0043e20000000800 */
[----:B------:R-:W-:Y:S05]  /*0230*/  BRA `(.L_x_3) ;  /* 0x00000000003c7947 */ /* 0x000fea0003800000 */
.L_x_2:
[----:B------:R2:W-:Y:S01]  /*0240*/  STS [R8], RZ ;  /* 0x000000ff08007388 */ /* 0x0005e20000000800 */
[----:B------:R-:W-:Y:S05]  /*0250*/  BRA `(.L_x_3) ;  /* 0x0000000000347947 */ /* 0x000fea0003800000 */
.L_x_1:
[----:B------:R-:W1:Y:S02]  /*0260*/  LDCU UR5, c[0x0][0x364] ;  /* 0x00006c80ff0577ac */ /* 0x000e640008000800 */
[----:B-1----:R-:W-:-:S06]  /*0270*/  UIADD3 UR5, UPT, UPT, UR5, -0x40, URZ ;  /* 0xffffffc005057890 */ /* 0x002fcc000fffe0ff */
[----:B------:R-:W-:-:S13]  /*0280*/  ISETP.GE.U32.AND P0, PT, R12, UR5, PT ;  /* 0x000000050c007c0c */ /* 0x000fda000bf06070 */
[----:B------:R-:W-:Y:S05]  /*0290*/  @!P0 BRA `(.L_x_3) ;  /* 0x0000000000248947 */ /* 0x000fea0003800000 */
[----:B------:R-:W-:-:S05]  /*02a0*/  VIADD R2, R2, 0xffffffc0 ;  /* 0xffffffc002027836 */ /* 0x000fca0000000000 */
[----:B------:R-:W-:-:S13]  /*02b0*/  ISETP.GE.AND P0, PT, R9, R2, PT ;  /* 0x000000020900720c */ /* 0x000fda0003f06270 */
[----:B------:R-:W-:Y:S05]  /*02c0*/  @P0 BRA `(.L_x_4) ;  /* 0x0000000000140947 */ /* 0x000fea0003800000 */
[----:B------:R-:W-:-:S04]  /*02d0*/  IMAD.SHL.U32 R3, R3, 0x40, RZ ;  /* 0x0000004003037824 */ /* 0x000fc800078e00ff */
[----:B------:R-:W-:-:S06]  /*02e0*/  IMAD.WIDE R4, R3, 0x4, R4 ;  /* 0x0000000403047825 */ /* 0x000fcc00078e0204 */
[----:B------:R-:W2:Y:S04]  /*02f0*/  LDG.E R5, desc[UR6][R4.64] ;  /* 0x0000000604057981 */ /* 0x000ea8000c1e1900 */
[----:B--2---:R4:W-:Y:S01]  /*0300*/  STS [R8+0x200], R5 ;  /* 0x0002000508007388 */ /* 0x0049e20000000800 */
[----:B------:R-:W-:Y:S05]  /*0310*/  BRA `(.L_x_3) ;  /* 0x0000000000047947 */ /* 0x000fea0003800000 */
.L_x_4:
[----:B------:R3:W-:Y:S02]  /*0320*/  STS [R8+0x200], RZ ;  /* 0x000200ff08007388 */ /* 0x0007e40000000800 */
.L_x_3:
[----:B------:R-:W-:Y:S05]  /*0330*/  BSYNC.RECONVERGENT B0 ;  /* 0x0000000000007941 */ /* 0x000fea0003800200 */
.L_x_0:
[----:B------:R-:W-:Y:S01]  /*0340*/  BAR.SYNC.DEFER_BLOCKING 0x0 ;  /* 0x0000000000007b1d */ /* 0x000fe20000010000 */
[----:B------:R-:W-:-:S05]  /*0350*/  IMAD R2, R10, 0x280, R11 ;  /* 0x000002800a027824 */ /* 0x000fca00078e020b */
[----:B------:R-:W5:Y:S01]  /*0360*/  LDCU.64 UR8, c[0x0][0x388] ;  /* 0x00007100ff0877ac */ /* 0x000f620008000a00 */
[----:B-1----:R-:W-:Y:S04]  /*0370*/  LDS R3, [R2+UR4] ;  /* 0x0000000402037984 */ /* 0x002fe80008000800 */
[----:B------:R-:W-:Y:S04]  /*0380*/  LDS R4, [R2+UR4+0x4] ;  /* 0x0000040402047984 */ /* 0x000fe80008000800 */
[----:B----4-:R-:W1:Y:S04]  /*0390*/  LDS R5, [R2+UR4+0x8] ;  /* 0x0000080402057984 */ /* 0x010e680008000800 */
[----:B------:R-:W-:Y:S04]  /*03a0*/  LDS R6, [R2+UR4+0xc] ;  /* 0x00000c0402067984 */ /* 0x000fe80008000800 */
[----:B------:R-:W4:Y:S04]  /*03b0*/  LDS R7, [R2+UR4+0x10] ;  /* 0x0000100402077984 */ /* 0x000f280008000800 */
[----:B0-23--:R-:W-:Y:S04]  /*03c0*/  LDS R8, [R2+UR4+0x14] ;  /* 0x0000140402087984 */ /* 0x00dfe80008000800 */
[----:B------:R-:W0:Y:S04]  /*03d0*/  LDS R23, [R2+UR4+0x18] ;  /* 0x0000180402177984 */ /* 0x000e280008000800 */
[----:B------:R-:W-:Y:S04]  /*03e0*/  LDS R9, [R2+UR4+0x1c] ;  /* 0x00001c0402097984 */ /* 0x000fe80008000800 */
[----:B------:R-:W2:Y:S04]  /*03f0*/  LDS R10, [R2+UR4+0x20] ;  /* 0x00002004020a7984 */ /* 0x000ea80008000800 */
[----:B------:R-:W-:Y:S04]  /*0400*/  LDS R11, [R2+UR4+0x24] ;  /* 0x00002404020b7984 */ /* 0x000fe80008000800 */
[----:B------:R-:W3:Y:S04]  /*0410*/  LDS R12, [R2+UR4+0x28] ;  /* 0x00002804020c7984 */ /* 0x000ee80008000800 */
[----:B------:R-:W-:Y:S04]  /*0420*/  LDS R14, [R2+UR4+0x2c] ;  /* 0x00002c04020e7984 */ /* 0x000fe80008000800 */
[----:B------:R-:W5:Y:S01]  /*0430*/  LDS R13, [R2+UR4+0x30] ;  /* 0x00003004020d7984 */ /* 0x000f620008000800 */
[----:B-1----:R-:W-:-:S03]  /*0440*/  IADD3 R5, PT, PT, R5, R4, R3 ;  /* 0x0000000405057210 */ /* 0x002fc60007ffe003 */
[----:B------:R-:W-:Y:S04]  /*0450*/  LDS R21, [R2+UR4+0x34] ;  /* 0x0000340402157984 */ /* 0x000fe80008000800 */
[----:B------:R-:W1:Y:S01]  /*0460*/  LDS R22, [R2+UR4+0x38] ;  /* 0x0000380402167984 */ /* 0x000e620008000800 */
[----:B----4-:R-:W-:-:S03]  /*0470*/  IADD3 R7, PT, PT, R7, R6, R5 ;  /* 0x0000000607077210 */ /* 0x010fc60007ffe005 */
[----:B------:R-:W-:Y:S04]  /*0480*/  LDS R19, [R2+UR4+0x3c] ;  /* 0x00003c0402137984 */ /* 0x000fe80008000800 */
[----:B------:R-:W4:Y:S01]  /*0490*/  LDS R20, [R2+UR4+0x40] ;  /* 0x0000400402147984 */ /* 0x000f220008000800 */
[----:B0-----:R-:W-:-:S03]  /*04a0*/  IADD3 R23, PT, PT, R23, R8, R7 ;  /* 0x0000000817177210 */ /* 0x001fc60007ffe007 */
[----:B------:R-:W-:Y:S04]  /*04b0*/  LDS R17, [R2+UR4+0x44] ;  /* 0x0000440402117984 */ /* 0x000fe80008000800 */
[----:B------:R-:W0:Y:S01]  /*04c0*/  LDS R18, [R2+UR4+0x48] ;  /* 0x0000480402127984 */ /* 0x000e220008000800 */
[----:B--2---:R-:W-:-:S03]  /*04d0*/  IADD3 R23, PT, PT, R10, R9, R23 ;  /* 0x000000090a177210 */ /* 0x004fc60007ffe017 */
[----:B------:R-:W-:Y:S04]  /*04e0*/  LDS R15, [R2+UR4+0x4c] ;  /* 0x00004c04020f7984 */ /* 0x000fe80008000800 */
[----:B------:R-:W2:Y:S01]  /*04f0*/  LDS R16, [R2+UR4+0x50] ;  /* 0x0000500402107984 */ /* 0x000ea20008000800 */
[----:B---3--:R-:W-:-:S03]  /*0500*/  IADD3 R23, PT, PT, R12, R11, R23 ;  /* 0x0000000b0c177210 */ /* 0x008fc60007ffe017 */
[----:B------:R-:W-:Y:S04]  /*0510*/  LDS R3, [R2+UR4+0x54] ;  /* 0x0000540402037984 */ /* 0x000fe80008000800 */
[----:B------:R-:W3:Y:S01]  /*0520*/  LDS R4, [R2+UR4+0x58] ;  /* 0x0000580402047984 */ /* 0x000ee20008000800 */
[----:B-----5:R-:W-:-:S03]  /*0530*/  IADD3 R23, PT, PT, R13, R14, R23 ;  /* 0x0000000e0d177210 */ /* 0x020fc60007ffe017 */
        /* <DEDUP_REMOVED lines=157> */
[----:B------:R2:W0:Y:S01]  /*0f10*/  LDS R10, [R2+UR4+0x1fc] ;  /* 0x0001fc04020a7984 */ /* 0x0004220008000800 */
[----:B---3--:R-:W-:-:S04]  /*0f20*/  IADD3 R11, PT, PT, R17, R18, R11 ;  /* 0x00000012110b7210 */ /* 0x008fc80007ffe00b */
[----:B-----5:R-:W-:Y:S02]  /*0f30*/  IADD3 R11, PT, PT, R15, R16, R11 ;  /* 0x000000100f0b7210 */ /* 0x020fe40007ffe00b */
[----:B--2---:R-:W-:Y:S02]  /*0f40*/  IADD3 R2, P0, PT, R0, UR8, RZ ;  /* 0x0000000800027c10 */ /* 0x004fe4000ff1e0ff */
[----:B-1----:R-:W-:-:S04]  /*0f50*/  IADD3 R3, PT, PT, R3, R4, R11 ;  /* 0x0000000403037210 */ /* 0x002fc80007ffe00b */
[----:B----4-:R-:W-:-:S04]  /*0f60*/  IADD3 R3, PT, PT, R5, R6, R3 ;  /* 0x0000000605037210 */ /* 0x010fc80007ffe003 */
[----:B0-----:R-:W-:Y:S02]  /*0f70*/  IADD3 R7, PT, PT, R7, R8, R3 ;  /* 0x0000000807077210 */ /* 0x001fe40007ffe003 */
[----:B------:R-:W-:Y:S02]  /*0f80*/  LEA.HI.X.SX32 R3, R0, UR9, 0x1, P0 ;  /* 0x0000000900037c11 */ /* 0x000fe400080f0eff */
[----:B------:R-:W-:-:S05]  /*0f90*/  IADD3 R4, PT, PT, R9, R10, R7 ;  /* 0x0000000a09047210 */ /* 0x000fca0007ffe007 */
[----:B------:R-:W-:-:S05]  /*0fa0*/  IMAD.HI R4, R4, 0xfc0be05, RZ ;  /* 0x0fc0be0504047827 */ /* 0x000fca00078e02ff */
[----:B------:R-:W-:-:S04]  /*0fb0*/  SHF.R.U32.HI R5, RZ, 0x1f, R4 ;  /* 0x0000001fff057819 */ /* 0x000fc80000011604 */
[----:B------:R-:W-:-:S05]  /*0fc0*/  LEA.HI R5, R4, R5, RZ, 0x16 ;  /* 0x0000000504057211 */ /* 0x000fca00078fb0ff */
[----:B------:R-:W-:Y:S01]  /*0fd0*/  STG.E.U8 desc[UR6][R2.64], R5 ;  /* 0x0000000502007986 */ /* 0x000fe2000c101106 */
[----:B------:R-:W-:Y:S05]  /*0fe0*/  EXIT ;  /* 0x000000000000794d */ /* 0x000fea0003800000 */
.L_x_5:
[----:B------:R-:W-:-:S00]  /*0ff0*/  BRA `(.L_x_5) ;  /* 0xfffffffc00fc7947 */ /* 0x000fc0000383ffff */
[----:B------:R-:W-:-:S00]  /*1000*/  NOP ;  /* 0x0000000000007918 */ /* 0x000fc00000000000 */
[----:B------:R-:W-:-:S00]  /*1010*/  NOP ;  /* 0x0000000000007918 */ /* 0x000fc00000000000 */
[----:B------:R-:W-:-:S00]  /*1020*/  NOP ;  /* 0x0000000000007918 */ /* 0x000fc00000000000 */
[----:B------:R-:W-:-:S00]  /*1030*/  NOP ;  /* 0x0000000000007918 */ /* 0x000fc00000000000 */
[----:B------:R-:W-:-:S00]  /*1040*/  NOP ;  /* 0x0000000000007918 */ /* 0x000fc00000000000 */
[----:B------:R-:W-:-:S00]  /*1050*/  NOP ;  /* 0x0000000000007918 */ /* 0x000fc00000000000 */
[----:B------:R-:W-:-:S00]  /*1060*/  NOP ;  /* 0x0000000000007918 */ /* 0x000fc00000000000 */
[----:B------:R-:W-:-:S00]  /*1070*/  NOP ;  /* 0x0000000000007918 */ /* 0x000fc00000000000 */
.L_x_12:


//--------------------- .text._Z14smoothing_GPUXPhPiii --------------------------
	.section	.text._Z14smoothing_GPUXPhPiii,"ax",@progbits
	.align	128
        .global         _Z14smoothing_GPUXPhPiii
        .type           _Z14smoothing_GPUXPhPiii,@function
        .size           _Z14smoothing_GPUXPhPiii,(.L_x_13 - _Z14smoothing_GPUXPhPiii)
        .other          _Z14smoothing_GPUXPhPiii,@"STO_CUDA_ENTRY STV_DEFAULT"
_Z14smoothing_GPUXPhPiii:
.text._Z14smoothing_GPUXPhPiii:
[----:B------:R-:W-:Y:S01]  /*0000*/  LDC R1, c[0x0][0x37c] ;  /* 0x0000df00ff017b82 */ /* 0x000fe20000000800 */
[----:B------:R-:W0:Y:S07]  /*0010*/  S2R R0, SR_CTAID.X ;  /* 0x0000000000007919 */ /* 0x000e2e0000002500 */
[----:B------:R-:W1:Y:S01]  /*0020*/  S2UR UR5, SR_CgaCtaId ;  /* 0x00000000000579c3 */ /* 0x000e620000008800 */
[----:B------:R-:W2:Y:S01]  /*0030*/  LDCU.64 UR8, c[0x0][0x390] ;  /* 0x00007200ff0877ac */ /* 0x000ea20008000a00 */
[----:B------:R-:W0:Y:S01]  /*0040*/  S2R R9, SR_TID.X ;  /* 0x0000000000097919 */ /* 0x000e220000002100 */
[----:B------:R-:W-:Y:S01]  /*0050*/  UMOV UR4, 0x400 ;  /* 0x0000040000047882 */ /* 0x000fe20000000000 */
[----:B------:R-:W3:Y:S01]  /*0060*/  S2R R6, SR_TID.Y ;  /* 0x0000000000067919 */ /* 0x000ee20000002200 */
[----:B------:R-:W4:Y:S01]  /*0070*/  S2R R3, SR_CTAID.Y ;  /* 0x0000000000037919 */ /* 0x000f220000002600 */
[----:B-1----:R-:W-:-:S06]  /*0080*/  ULEA UR4, UR5, UR4, 0x18 ;  /* 0x0000000405047291 */ /* 0x002fcc000f8ec0ff */
[----:B------:R-:W-:Y:S02]  /*0090*/  IMAD.U32 R5, RZ, RZ, UR4 ;  /* 0x00000004ff057e24 */ /* 0x000fe4000f8e00ff */
[----:B0-----:R-:W-:Y:S02]  /*00a0*/  IMAD R0, R0, 0x20, R9 ;  /* 0x0000002000007824 */ /* 0x001fe400078e0209 */
[----:B---3--:R-:W-:-:S03]  /*00b0*/  IMAD R2, R6, 0xa0, R5 ;  /* 0x000000a006027824 */ /* 0x008fc600078e0205 */
[----:B--2---:R-:W-:Y:S01]  /*00c0*/  ISETP.GE.AND P0, PT, R0, UR9, PT ;  /* 0x0000000900007c0c */ /* 0x004fe2000bf06270 */
[----:B----4-:R-:W-:Y:S02]  /*00d0*/  IMAD R3, R3, 0x20, R6 ;  /* 0x0000002003037824 */ /* 0x010fe400078e0206 */
[----:B------:R-:W-:-:S03]  /*00e0*/  IMAD.IADD R2, R2, 0x1, R9 ;  /* 0x0000000102027824 */ /* 0x000fc600078e0209 */
[----:B------:R-:W-:Y:S02]  /*00f0*/  ISETP.GE.OR P0, PT, R3, UR8, P0 ;  /* 0x0000000803007c0c */ /* 0x000fe40008706670 */
[----:B------:R0:W-:Y:S11]  /*0100*/  STS.U8 [R2+0x40], RZ ;  /* 0x000040ff02007388 */ /* 0x0001f60000000000 */
[----:B0-----:R-:W-:Y:S05]  /*0110*/  @P0 EXIT ;  /* 0x000000000000094d */ /* 0x001fea0003800000 */
[----:B------:R-:W0:Y:S01]  /*0120*/  LDCU.64 UR10, c[0x0][0x380] ;  /* 0x00007000ff0a77ac */ /* 0x000e220008000a00 */
[----:B------:R-:W-:Y:S01]  /*0130*/  IMAD R3, R3, UR9, R0 ;  /* 0x0000000903037c24 */ /* 0x000fe2000f8e0200 */
[----:B------:R-:W1:Y:S04]  /*0140*/  LDCU.64 UR6, c[0x0][0x358] ;  /* 0x00006b00ff0677ac */ /* 0x000e680008000a00 */
[----:B0-----:R-:W-:-:S04]  /*0150*/  IADD3 R4, P0, PT, R3, UR10, RZ ;  /* 0x0000000a03047c10 */ /* 0x001fc8000ff1e0ff */
[----:B------:R-:W-:-:S05]  /*0160*/  LEA.HI.X.SX32 R5, R3, UR11, 0x1, P0 ;  /* 0x0000000b03057c11 */ /* 0x000fca00080f0eff */
[----:B-1----:R-:W2:Y:S01]  /*0170*/  LDG.E.U8 R7, desc[UR6][R4.64] ;  /* 0x0000000604077981 */ /* 0x002ea2000c1e1100 */
[----:B------:R-:W-:Y:S01]  /*0180*/  ISETP.GT.U32.AND P0, PT, R9, 0x3f, PT ;  /* 0x0000003f0900780c */ /* 0x000fe20003f04070 */
[----:B------:R-:W-:Y:S02]  /*0190*/  BSSY.RECONVERGENT B0, `(.L_x_6) ;  /* 0x0000015000007945 */ /* 0x000fe40003800200 */
[----:B--2---:R0:W-:Y:S10]  /*01a0*/  STS.U8 [R2+0x40], R7 ;  /* 0x0000400702007388 */ /* 0x0041f40000000000 */
[----:B------:R-:W-:Y:S05]  /*01b0*/  @P0 BRA `(.L_x_7) ;  /* 0x00000000001c0947 */ /* 0x000fea0003800000 */
[----:B------:R-:W-:-:S13]  /*01c0*/  ISETP.GE.AND P0, PT, R0, 0x40, PT ;  /* 0x000000400000780c */ /* 0x000fda0003f06270 */
[----:B------:R-:W-:Y:S05]  /*01d0*/  @!P0 BRA `(.L_x_8) ;  /* 0x00000000000c8947 */ /* 0x000fea0003800000 */
[----:B------:R-:W2:Y:S04]  /*01e0*/  LDG.E.U8 R5, desc[UR6][R4.64+-0x40] ;  /* 0xffffc00604057981 */ /* 0x000ea8000c1e1100 */
[----:B--2---:R1:W-:Y:S01]  /*01f0*/  STS.U8 [R2], R5 ;  /* 0x0000000502007388 */ /* 0x0043e20000000000 */
[----:B------:R-:W-:Y:S05]  /*0200*/  BRA `(.L_x_9) ;  /* 0x0000000000347947 */ /* 0x000fea0003800000 */
.L_x_8:
[----:B------:R2:W-:Y:S01]  /*0210*/  STS.U8 [R2], RZ ;  /* 0x000000ff02007388 */ /* 0x0005e20000000000 */
[----:B------:R-:W-:Y:S05]  /*0220*/  BRA `(.L_x_9) ;  /* 0x00000000002c7947 */ /* 0x000fea0003800000 */
.L_x_7:
[----:B------:R-:W1:Y:S02]  /*0230*/  LDCU UR5, c[0x0][0x360] ;  /* 0x00006c00ff0577ac */ /* 0x000e640008000800 */
[----:B-1----:R-:W-:-:S06]  /*0240*/  UIADD3 UR5, UPT, UPT, UR5, -0x40, URZ ;  /* 0xffffffc005057890 */ /* 0x002fcc000fffe0ff */
[----:B------:R-:W-:-:S13]  /*0250*/  ISETP.GE.U32.AND P0, PT, R9, UR5, PT ;  /* 0x0000000509007c0c */ /* 0x000fda000bf06070 */
[----:B------:R-:W-:Y:S05]  /*0260*/  @!P0 BRA `(.L_x_9) ;  /* 0x00000000001c8947 */ /* 0x000fea0003800000 */
[----:B------:R-:W-:-:S06]  /*0270*/  UIADD3 UR5, UPT, UPT, UR9, -0x40, URZ ;  /* 0xffffffc009057890 */ /* 0x000fcc000fffe0ff */
[----:B------:R-:W-:-:S13]  /*0280*/  ISETP.GE.AND P0, PT, R0, UR5, PT ;  /* 0x0000000500007c0c */ /* 0x000fda000bf06270 */
[----:B------:R-:W-:Y:S05]  /*0290*/  @P0 BRA `(.L_x_10) ;  /* 0x00000000000c0947 */ /* 0x000fea0003800000 */
[----:B------:R-:W2:Y:S04]  /*02a0*/  LDG.E.U8 R5, desc[UR6][R4.64+0x40] ;  /* 0x0000400604057981 */ /* 0x000ea8000c1e1100 */
[----:B--2---:R4:W-:Y:S01]  /*02b0*/  STS.U8 [R2+0x80], R5 ;  /* 0x0000800502007388 */ /* 0x0049e20000000000 */
[----:B------:R-:W-:Y:S05]  /*02c0*/  BRA `(.L_x_9) ;  /* 0x0000000000047947 */ /* 0x000fea0003800000 */
.L_x_10:
[----:B------:R3:W-:Y:S02]  /*02d0*/  STS.U8 [R2+0x80], RZ ;  /* 0x000080ff02007388 */ /* 0x0007e40000000000 */
.L_x_9:
[----:B------:R-:W-:Y:S05]  /*02e0*/  BSYNC.RECONVERGENT B0 ;  /* 0x0000000000007941 */ /* 0x000fea0003800200 */
.L_x_6:
[----:B------:R-:W-:Y:S01]  /*02f0*/  BAR.SYNC.DEFER_BLOCKING 0x0 ;  /* 0x0000000000007b1d */ /* 0x000fe20000010000 */
[----:B01234-:R-:W-:-:S05]  /*0300*/  IMAD R2, R6, 0xa0, R9 ;  /* 0x000000a006027824 */ /* 0x01ffca00078e0209 */
[----:B------:R-:W-:Y:S04]  /*0310*/  LDS.U8 R10, [R2+UR4] ;  /* 0x00000004020a7984 */ /* 0x000fe80008000000 */
[----:B------:R-:W-:Y:S04]  /*0320*/  LDS.U8 R11, [R2+UR4+0x1] ;  /* 0x00000104020b7984 */ /* 0x000fe80008000000 */
[----:B------:R-:W0:Y:S04]  /*0330*/  LDS.U8 R12, [R2+UR4+0x2] ;  /* 0x00000204020c7984 */ /* 0x000e280008000000 */
[----:B------:R-:W-:Y:S04]  /*0340*/  LDS.U8 R15, [R2+UR4+0x3] ;  /* 0x00000304020f7984 */ /* 0x000fe80008000000 */
[----:B------:R-:W1:Y:S04]  /*0350*/  LDS.U8 R22, [R2+UR4+0x4] ;  /* 0x0000040402167984 */ /* 0x000e680008000000 */
[----:B------:R-:W-:Y:S04]  /*0360*/  LDS.U8 R25, [R2+UR4+0x5] ;  /* 0x0000050402197984 */ /* 0x000fe80008000000 */
[----:B------:R-:W2:Y:S04]  /*0370*/  LDS.U8 R24, [R2+UR4+0x6] ;  /* 0x0000060402187984 */ /* 0x000ea80008000000 */
[----:B------:R-:W-:Y:S04]  /*0380*/  LDS.U8 R8, [R2+UR4+0x7] ;  /* 0x0000070402087984 */ /* 0x000fe80008000000 */
[----:B------:R-:W3:Y:S04]  /*0390*/  LDS.U8 R9, [R2+UR4+0x8] ;  /* 0x0000080402097984 */ /* 0x000ee80008000000 */
[----:B------:R-:W-:Y:S04]  /*03a0*/  LDS.U8 R6, [R2+UR4+0x9] ;  /* 0x0000090402067984 */ /* 0x000fe80008000000 */
[----:B------:R-:W4:Y:S04]  /*03b0*/  LDS.U8 R7, [R2+UR4+0xa] ;  /* 0x00000a0402077984 */ /* 0x000f280008000000 */
[----:B------:R-:W-:Y:S04]  /*03c0*/  LDS.U8 R5, [R2+UR4+0xb] ;  /* 0x00000b0402057984 */ /* 0x000fe80008000000 */
[----:B------:R-:W5:Y:S01]  /*03d0*/  LDS.U8 R4, [R2+UR4+0xc] ;  /* 0x00000c0402047984 */ /* 0x000f620008000000 */
[----:B0-----:R-:W-:-:S03]  /*03e0*/  IADD3 R10, PT, PT, R12, R10, R11 ;  /* 0x0000000a0c0a7210 */ /* 0x001fc60007ffe00b */
[----:B------:R-:W-:Y:S04]  /*03f0*/  LDS.U8 R0, [R2+UR4+0xd] ;  /* 0x00000d0402007984 */ /* 0x000fe80008000000 */
[----:B------:R-:W0:Y:S01]  /*0400*/  LDS.U8 R13, [R2+UR4+0xe] ;  /* 0x00000e04020d7984 */ /* 0x000e220008000000 */
[----:B-1----:R-:W-:-:S03]  /*0410*/  IADD3 R10, PT, PT, R22, R10, R15 ;  /* 0x0000000a160a7210 */ /* 0x002fc60007ffe00f */
[----:B------:R-:W-:Y:S04]  /*0420*/  LDS.U8 R14, [R2+UR4+0xf] ;  /* 0x00000f04020e7984 */ /* 0x000fe80008000000 */
[----:B------:R-:W1:Y:S01]  /*0430*/  LDS.U8 R17, [R2+UR4+0x10] ;  /* 0x0000100402117984 */ /* 0x000e620008000000 */
[----:B--2---:R-:W-:-:S03]  /*0440*/  IADD3 R24, PT, PT, R24, R10, R25 ;  /* 0x0000000a18187210 */ /* 0x004fc60007ffe019 */
[----:B------:R-:W-:Y:S04]  /*0450*/  LDS.U8 R20, [R2+UR4+0x11] ;  /* 0x0000110402147984 */ /* 0x000fe80008000000 */
[----:B------:R-:W2:Y:S01]  /*0460*/  LDS.U8 R23, [R2+UR4+0x12] ;  /* 0x0000120402177984 */ /* 0x000ea20008000000 */
[----:B---3--:R-:W-:-:S03]  /*0470*/  IADD3 R24, PT, PT, R9, R24, R8 ;  /* 0x0000001809187210 */ /* 0x008fc60007ffe008 */
[----:B------:R-:W-:Y:S04]  /*0480*/  LDS.U8 R18, [R2+UR4+0x13] ;  /* 0x0000130402127984 */ /* 0x000fe80008000000 */
[----:B------:R-:W3:Y:S01]  /*0490*/  LDS.U8 R21, [R2+UR4+0x14] ;  /* 0x0000140402157984 */ /* 0x000ee20008000000 */
[----:B----4-:R-:W-:-:S03]  /*04a0*/  IADD3 R24, PT, PT, R7, R24, R6 ;  /* 0x0000001807187210 */ /* 0x010fc60007ffe006 */
[----:B------:R-:W-:Y:S04]  /*04b0*/  LDS.U8 R16, [R2+UR4+0x15] ;  /* 0x0000150402107984 */ /* 0x000fe80008000000 */
[----:B------:R-:W4:Y:S01]  /*04c0*/  LDS.U8 R19, [R2+UR4+0x16] ;  /* 0x0000160402137984 */ /* 0x000f220008000000 */
[----:B-----5:R-:W-:-:S03]  /*04d0*/  IADD3 R24, PT, PT, R4, R24, R5 ;  /* 0x0000001804187210 */ /* 0x020fc60007ffe005 */
        /* <DEDUP_REMOVED lines=152> */
[----:B--2---:R-:W-:Y:S02]  /*0e60*/  IADD3 R22, PT, PT, R22, R4, R25 ;  /* 0x0000000416167210 */ /* 0x004fe40007ffe019 */
[----:B------:R-:W2:Y:S01]  /*0e70*/  LDC.64 R4, c[0x0][0x388] ;  /* 0x0000e200ff047b82 */ /* 0x000ea20000000a00 */
[----:B------:R-:W-:Y:S04]  /*0e80*/  LDS.U8 R11, [R2+UR4+0x7d] ;  /* 0x00007d04020b7984 */ /* 0x000fe80008000000 */
[----:B------:R-:W1:Y:S01]  /*0e90*/  LDS.U8 R10, [R2+UR4+0x7e] ;  /* 0x00007e04020a7984 */ /* 0x000e620008000000 */
[----:B---3--:R-:W-:-:S03]  /*0ea0*/  IADD3 R0, PT, PT, R13, R22, R0 ;  /* 0x000000160d007210 */ /* 0x008fc60007ffe000 */
[----:B------:R-:W-:Y:S04]  /*0eb0*/  LDS.U8 R8, [R2+UR4+0x80] ;  /* 0x0000800402087984 */ /* 0x000fe80008000000 */
[----:B------:R-:W3:Y:S01]  /*0ec0*/  LDS.U8 R9, [R2+UR4+0x7f] ;  /* 0x00007f0402097984 */ /* 0x000ee20008000000 */
[----:B----4-:R-:W-:-:S04]  /*0ed0*/  IADD3 R0, PT, PT, R14, R0, R17 ;  /* 0x000000000e007210 */ /* 0x010fc80007ffe011 */
[----:B-----5:R-:W-:Y:S01]  /*0ee0*/  IADD3 R0, PT, PT, R18, R0, R21 ;  /* 0x0000000012007210 */ /* 0x020fe20007ffe015 */
[----:B--2---:R-:W-:-:S03]  /*0ef0*/  IMAD.WIDE R4, R3, 0x4, R4 ;  /* 0x0000000403047825 */ /* 0x004fc600078e0204 */
[----:B0-----:R-:W-:-:S04]  /*0f00*/  IADD3 R0, PT, PT, R16, R0, R19 ;  /* 0x0000000010007210 */ /* 0x001fc80007ffe013 */
[----:B-1----:R-:W-:-:S04]  /*0f10*/  IADD3 R0, PT, PT, R12, R0, R15 ;  /* 0x000000000c007210 */ /* 0x002fc80007ffe00f */
[----:B------:R-:W-:-:S04]  /*0f20*/  IADD3 R10, PT, PT, R10, R0, R11 ;  /* 0x000000000a0a7210 */ /* 0x000fc80007ffe00b */
[----:B---3--:R-:W-:-:S05]  /*0f30*/  IADD3 R9, PT, PT, R8, R10, R9 ;  /* 0x0000000a08097210 */ /* 0x008fca0007ffe009 */
[----:B------:R-:W-:Y:S01]  /*0f40*/  STG.E desc[UR6][R4.64], R9 ;  /* 0x0000000904007986 */ /* 0x000fe2000c101906 */
[----:B------:R-:W-:Y:S05]  /*0f50*/  EXIT ;  /* 0x000000000000794d */ /* 0x000fea0003800000 */
.L_x_11:
        /* <DEDUP_REMOVED lines=10> */
.L_x_13:


//--------------------- .nv.shared._Z14smoothing_GPUYPiPhii --------------------------
	.section	.nv.shared._Z14smoothing_GPUYPiPhii,"aw",@nobits
	.sectionflags	@""
	.align	4
.nv.shared._Z14smoothing_GPUYPiPhii:
	.zero		21504


//--------------------- .nv.shared.reserved.0     --------------------------
	.section	.nv.shared.reserved.0,"aw",@nobits
	.weak		__nv_reservedSMEM_offset_0_alias
	.size		__nv_reservedSMEM_offset_0_alias, 0, 64
	.other		__nv_reservedSMEM_offset_0_alias,@"STO_CUDA_RESERVED_SHARED STV_DEFAULT"
__nv_reservedSMEM_offset_0_alias:
	.zero		0
	.zero		64


//--------------------- .nv.shared._Z14smoothing_GPUXPhPiii --------------------------
	.section	.nv.shared._Z14smoothing_GPUXPhPiii,"aw",@nobits
	.sectionflags	@""
.nv.shared._Z14smoothing_GPUXPhPiii:
	.zero		6144


//--------------------- .nv.constant0._Z14smoothing_GPUYPiPhii --------------------------
	.section	.nv.constant0._Z14smoothing_GPUYPiPhii,"a",@progbits
	.sectionflags	@""
	.align	4
.nv.constant0._Z14smoothing_GPUYPiPhii:
	.zero		920


//--------------------- .nv.constant0._Z14smoothing_GPUXPhPiii --------------------------
	.section	.nv.constant0._Z14smoothing_GPUXPhPiii,"a",@progbits
	.sectionflags	@""
	.align	4
.nv.constant0._Z14smoothing_GPUXPhPiii:
	.zero		920


//--------------------- SYMBOLS --------------------------

	.type		.nv.reservedSmem.offset0,@object
	.size		.nv.reservedSmem.offset0,0x4
	.type		.nv.reservedSmem.cap,@object
	.size		.nv.reservedSmem.cap,0x4
